	.headerflags	@"EF_CUDA_TEXMODE_UNIFIED EF_CUDA_64BIT_ADDRESS EF_CUDA_ACCELERATORS EF_CUDA_SM90 EF_CUDA_VIRTUAL_SM(EF_CUDA_SM90)"
	.elftype	@"ET_EXEC"


//--------------------- .nv.info                  --------------------------
	.section	.nv.info,"",@"SHT_CUDA_INFO"
	.align	4


	//----- nvinfo : EIATTR_REGCOUNT
	.align		4
        /*0000*/ 	.byte	0x04, 0x2f
        /*0002*/ 	.short	(.L_2 - .L_1)
	.align		4
.L_1:
        /*0004*/ 	.word	index@(triton_per_fused_add_native_layer_norm_native_layer_norm_backward_27)
        /*0008*/ 	.word	0x0000001c


	//----- nvinfo : EIATTR_MIN_STACK_SIZE
	.align		4
.L_2:
        /*000c*/ 	.byte	0x04, 0x12
        /*000e*/ 	.short	(.L_4 - .L_3)
	.align		4
.L_3:
        /*0010*/ 	.word	index@(triton_per_fused_add_native_layer_norm_native_layer_norm_backward_27)
        /*0014*/ 	.word	0x00000000


	//----- nvinfo : EIATTR_FRAME_SIZE
	.align		4
.L_4:
        /*0018*/ 	.byte	0x04, 0x11
        /*001a*/ 	.short	(.L_6 - .L_5)
	.align		4
.L_5:
        /*001c*/ 	.word	index@(triton_per_fused_add_native_layer_norm_native_layer_norm_backward_27)
        /*0020*/ 	.word	0x00000000


	//----- nvinfo : EIATTR_MIN_STACK_SIZE
	.align		4
.L_6:
        /*0024*/ 	.byte	0x04, 0x12
        /*0026*/ 	.short	(.L_8 - .L_7)
	.align		4
.L_7:
        /*0028*/ 	.word	index@(triton_per_fused_add_native_layer_norm_native_layer_norm_backward_27)
        /*002c*/ 	.word	0x00000000
.L_8:


//--------------------- .nv.info.triton_per_fused_add_native_layer_norm_native_layer_norm_backward_27 --------------------------
	.section	.nv.info.triton_per_fused_add_native_layer_norm_native_layer_norm_backward_27,"",@"SHT_CUDA_INFO"
	.sectionflags	@""
	.align	4


	//----- nvinfo : EIATTR_CUDA_API_VERSION
	.align		4
        /*0000*/ 	.byte	0x04, 0x37
        /*0002*/ 	.short	(.L_10 - .L_9)
.L_9:
        /*0004*/ 	.word	0x0000007c


	//----- nvinfo : EIATTR_KPARAM_INFO
	.align		4
.L_10:
        /*0008*/ 	.byte	0x04, 0x17
        /*000a*/ 	.short	(.L_12 - .L_11)
.L_11:
        /*000c*/ 	.word	0x00000000
        /*0010*/ 	.short	0x0006
        /*0012*/ 	.short	0x002c
        /*0014*/ 	.byte	0x00, 0xf0, 0x11, 0x00


	//----- nvinfo : EIATTR_KPARAM_INFO
	.align		4
.L_12:
        /*0018*/ 	.byte	0x04, 0x17
        /*001a*/ 	.short	(.L_14 - .L_13)
.L_13:
        /*001c*/ 	.word	0x00000000
        /*0020*/ 	.short	0x0005
        /*0022*/ 	.short	0x0028
        /*0024*/ 	.byte	0x00, 0xf0, 0x11, 0x00


	//----- nvinfo : EIATTR_KPARAM_INFO
	.align		4
.L_14:
        /*0028*/ 	.byte	0x04, 0x17
        /*002a*/ 	.short	(.L_16 - .L_15)
.L_15:
        /*002c*/ 	.word	0x00000000
        /*0030*/ 	.short	0x0004
        /*0032*/ 	.short	0x0020
        /*0034*/ 	.byte	0x00, 0xf4, 0x21, 0x00


	//----- nvinfo : EIATTR_KPARAM_INFO
	.align		4
.L_16:
        /*0038*/ 	.byte	0x04, 0x17
        /*003a*/ 	.short	(.L_18 - .L_17)
.L_17:
        /*003c*/ 	.word	0x00000000
        /*0040*/ 	.short	0x0003
        /*0042*/ 	.short	0x0018
        /*0044*/ 	.byte	0x00, 0xf4, 0x21, 0x00


	//----- nvinfo : EIATTR_KPARAM_INFO
	.align		4
.L_18:
        /*0048*/ 	.byte	0x04, 0x17
        /*004a*/ 	.short	(.L_20 - .L_19)
.L_19:
        /*004c*/ 	.word	0x00000000
        /*0050*/ 	.short	0x0002
        /*0052*/ 	.short	0x0010
        /*0054*/ 	.byte	0x00, 0xf4, 0x21, 0x00


	//----- nvinfo : EIATTR_KPARAM_INFO
	.align		4
.L_20:
        /*0058*/ 	.byte	0x04, 0x17
        /*005a*/ 	.short	(.L_22 - .L_21)
.L_21:
        /*005c*/ 	.word	0x00000000
        /*0060*/ 	.short	0x0001
        /*0062*/ 	.short	0x0008
        /*0064*/ 	.byte	0x00, 0xf4, 0x21, 0x00


	//----- nvinfo : EIATTR_KPARAM_INFO
	.align		4
.L_22:
        /*0068*/ 	.byte	0x04, 0x17
        /*006a*/ 	.short	(.L_24 - .L_23)
.L_23:
        /*006c*/ 	.word	0x00000000
        /*0070*/ 	.short	0x0000
        /*0072*/ 	.short	0x0000
        /*0074*/ 	.byte	0x00, 0xf4, 0x21, 0x00


	//----- nvinfo : EIATTR_SPARSE_MMA_MASK
	.align		4
.L_24:
        /*0078*/ 	.byte	0x03, 0x50
        /*007a*/ 	.short	0x0000


	//----- nvinfo : EIATTR_MAXREG_COUNT
	.align		4
        /*007c*/ 	.byte	0x03, 0x1b
        /*007e*/ 	.short	0x00ff


	//----- nvinfo : EIATTR_COOP_GROUP_MASK_REGIDS
	.align		4
        /*0080*/ 	.byte	0x04, 0x29
        /*0082*/ 	.short	(.L_26 - .L_25)


	//   ....[0]....
.L_25:
        /*0084*/ 	.word	0xffffffff


	//   ....[1]....
        /*0088*/ 	.word	0xffffffff


	//   ....[2]....
        /*008c*/ 	.word	0xffffffff


	//   ....[3]....
        /*0090*/ 	.word	0xffffffff


	//   ....[4]....
        /*0094*/ 	.word	0xffffffff


	//   ....[5]....
        /*0098*/ 	.word	0xffffffff


	//   ....[6]....
        /*009c*/ 	.word	0xffffffff


	//   ....[7]....
        /*00a0*/ 	.word	0xffffffff


	//   ....[8]....
        /*00a4*/ 	.word	0xffffffff


	//   ....[9]....
        /*00a8*/ 	.word	0xffffffff


	//   ....[10]....
        /*00ac*/ 	.word	0xffffffff


	//   ....[11]....
        /*00b0*/ 	.word	0xffffffff


	//   ....[12]....
        /*00b4*/ 	.word	0xffffffff


	//   ....[13]....
        /*00b8*/ 	.word	0xffffffff


	//----- nvinfo : EIATTR_COOP_GROUP_INSTR_OFFSETS
	.align		4
.L_26:
        /*00bc*/ 	.byte	0x04, 0x28
        /*00be*/ 	.short	(.L_28 - .L_27)


	//   ....[0]....
.L_27:
        /*00c0*/ 	.word	0x00000340


	//   ....[1]....
        /*00c4*/ 	.word	0x00000360


	//   ....[2]....
        /*00c8*/ 	.word	0x00000380


	//   ....[3]....
        /*00cc*/ 	.word	0x000003a0


	//   ....[4]....
        /*00d0*/ 	.word	0x000003c0


	//   ....[5]....
        /*00d4*/ 	.word	0x00000430


	//   ....[6]....
        /*00d8*/ 	.word	0x00000460


	//   ....[7]....
        /*00dc*/ 	.word	0x00000560


	//   ....[8]....
        /*00e0*/ 	.word	0x00000580


	//   ....[9]....
        /*00e4*/ 	.word	0x000005a0


	//   ....[10]....
        /*00e8*/ 	.word	0x000005c0


	//   ....[11]....
        /*00ec*/ 	.word	0x000005e0


	//   ....[12]....
        /*00f0*/ 	.word	0x00000650


	//   ....[13]....
        /*00f4*/ 	.word	0x00000670


	//----- nvinfo : EIATTR_EXIT_INSTR_OFFSETS
	.align		4
.L_28:
        /*00f8*/ 	.byte	0x04, 0x1c
        /*00fa*/ 	.short	(.L_30 - .L_29)


	//   ....[0]....
.L_29:
        /*00fc*/ 	.word	0x00000790


	//   ....[1]....
        /*0100*/ 	.word	0x000007c0


	//----- nvinfo : EIATTR_REQNTID
	.align		4
.L_30:
        /*0104*/ 	.byte	0x04, 0x10
        /*0106*/ 	.short	(.L_32 - .L_31)
.L_31:
        /*0108*/ 	.word	0x00000080
        /*010c*/ 	.word	0x00000001
        /*0110*/ 	.word	0x00000001


	//----- nvinfo : EIATTR_CBANK_PARAM_SIZE
	.align		4
.L_32:
        /*0114*/ 	.byte	0x03, 0x19
        /*0116*/ 	.short	0x0030


	//----- nvinfo : EIATTR_PARAM_CBANK
	.align		4
        /*0118*/ 	.byte	0x04, 0x0a
        /*011a*/ 	.short	(.L_34 - .L_33)
	.align		4
.L_33:
        /*011c*/ 	.word	index@(.nv.constant0.triton_per_fused_add_native_layer_norm_native_layer_norm_backward_27)
        /*0120*/ 	.short	0x0210
        /*0122*/ 	.short	0x0030


	//----- nvinfo : EIATTR_SW_WAR
	.align		4
.L_34:
        /*0124*/ 	.byte	0x04, 0x36
        /*0126*/ 	.short	(.L_36 - .L_35)
.L_35:
        /*0128*/ 	.word	0x00000008
.L_36:


//--------------------- .nv.callgraph             --------------------------
	.section	.nv.callgraph,"",@"SHT_CUDA_CALLGRAPH"
	.align	4
	.sectionentsize	8
	.align		4
        /*0000*/ 	.word	0x00000000
	.align		4
        /*0004*/ 	.word	0xffffffff
	.align		4
        /*0008*/ 	.word	0x00000000
	.align		4
        /*000c*/ 	.word	0xfffffffe
	.align		4
        /*0010*/ 	.word	0x00000000
	.align		4
        /*0014*/ 	.word	0xfffffffd
	.align		4
        /*0018*/ 	.word	0x00000000
	.align		4
        /*001c*/ 	.word	0xfffffffc


//--------------------- .nv.constant4             --------------------------
	.section	.nv.constant4,"a",@progbits
	.align	8
	.align		8
.nv.constant4:
        /*0000*/ 	.dword	_$_str


//--------------------- .text.triton_per_fused_add_native_layer_norm_native_layer_norm_backward_27 --------------------------
	.section	.text.triton_per_fused_add_native_layer_norm_native_layer_norm_backward_27,"ax",@progbits
	.sectionflags	@"SHF_BARRIERS=1"
	.align	128
        .global         triton_per_fused_add_native_layer_norm_native_layer_norm_backward_27
        .type           triton_per_fused_add_native_layer_norm_native_layer_norm_backward_27,@function
        .size           triton_per_fused_add_native_layer_norm_native_layer_norm_backward_27,(.L_x_1 - triton_per_fused_add_native_layer_norm_native_layer_norm_backward_27)
        .other          triton_per_fused_add_native_layer_norm_native_layer_norm_backward_27,@"STO_CUDA_ENTRY STV_DEFAULT"
triton_per_fused_add_native_layer_norm_native_layer_norm_backward_27:
.text.triton_per_fused_add_native_layer_norm_native_layer_norm_backward_27:
[----:B------:R-:W0:Y:S02]  /*0000*/  LDC R1, c[0x0][0x28] ;  /* 0x00000a00ff017b82 */ /* 0x000e240000000800 */
[----:B------:R-:W1:Y:S01]  /*0010*/  S2R R22, SR_TID.X ;  /* 0x0000000000167919 */ /* 0x000e620000002100 */
[----:B------:R-:W2:Y:S01]  /*0020*/  LDC.64 R20, c[0x0][0x220] ;  /* 0x00008800ff147b82 */ /* 0x000ea20000000a00 */
[----:B------:R-:W-:Y:S02]  /*0030*/  CS2R R4, SRZ ;  /* 0x0000000000047805 */ /* 0x000fe4000001ff00 */
[----:B------:R-:W-:Y:S01]  /*0040*/  CS2R R6, SRZ ;  /* 0x0000000000067805 */ /* 0x000fe2000001ff00 */
[----:B------:R-:W3:Y:S01]  /*0050*/  S2R R0, SR_CTAID.X ;  /* 0x0000000000007919 */ /* 0x000ee20000002500 */
[----:B------:R-:W-:Y:S02]  /*0060*/  CS2R R8, SRZ ;  /* 0x0000000000087805 */ /* 0x000fe4000001ff00 */
[----:B------:R-:W-:Y:S01]  /*0070*/  CS2R R10, SRZ ;  /* 0x00000000000a7805 */ /* 0x000fe2000001ff00 */
[----:B------:R-:W-:Y:S01]  /*0080*/  ULDC.64 UR6, c[0x0][0x208] ;  /* 0x0000820000067ab9 */ /* 0x000fe20000000a00 */
[----:B------:R-:W4:Y:S08]  /*0090*/  LDC.64 R12, c[0x0][0x218] ;  /* 0x00008600ff0c7b82 */ /* 0x000f300000000a00 */
[----:B------:R-:W5:Y:S01]  /*00a0*/  LDC.64 R2, c[0x0][0x210] ;  /* 0x00008400ff027b82 */ /* 0x000f620000000a00 */
[----:B-1----:R-:W-:-:S04]  /*00b0*/  SHF.L.U32 R16, R22, 0x2, RZ ;  /* 0x0000000216107819 */ /* 0x002fc800000006ff */
[----:B------:R-:W-:-:S04]  /*00c0*/  LOP3.LUT R17, R16, 0x1fc, RZ, 0xc0, !PT ;  /* 0x000001fc10117812 */ /* 0x000fc800078ec0ff */
[C---:B------:R-:W-:Y:S01]  /*00d0*/  ISETP.GE.U32.AND P1, PT, R17.reuse, 0x180, PT ;  /* 0x000001801100780c */ /* 0x040fe20003f26070 */
[----:B--2---:R-:W-:-:S04]  /*00e0*/  IMAD.WIDE.U32 R20, R17, 0x4, R20 ;  /* 0x0000000411147825 */ /* 0x004fc800078e0014 */
[----:B---3--:R-:W-:-:S04]  /*00f0*/  IMAD R17, R0, 0x180, R17 ;  /* 0x0000018000117824 */ /* 0x008fc800078e0211 */
[C---:B----4-:R-:W-:Y:S01]  /*0100*/  IMAD.WIDE R24, R17.reuse, 0x4, R12 ;  /* 0x0000000411187825 */ /* 0x050fe200078e020c */
[----:B------:R-:W-:Y:S02]  /*0110*/  CS2R R12, SRZ ;  /* 0x00000000000c7805 */ /* 0x000fe4000001ff00 */
[----:B------:R-:W-:Y:S01]  /*0120*/  CS2R R14, SRZ ;  /* 0x00000000000e7805 */ /* 0x000fe2000001ff00 */
[----:B-----5:R-:W-:Y:S01]  /*0130*/  IMAD.WIDE R2, R17, 0x4, R2 ;  /* 0x0000000411027825 */ /* 0x020fe200078e0202 */
[----:B------:R-:W2:Y:S04]  /*0140*/  @!P1 LDG.E.128 R4, desc[UR6][R24.64] ;  /* 0x0000000618049981 */ /* 0x000ea8000c1e1d00 */
[----:B------:R-:W3:Y:S04]  /*0150*/  @!P1 LDG.E.EL.128 R8, desc[UR6][R20.64] ;  /* 0x0000000614089981 */ /* 0x000ee8000c2e1d00 */
[----:B------:R-:W4:Y:S01]  /*0160*/  @!P1 LDG.E.128 R12, desc[UR6][R2.64] ;  /* 0x00000006020c9981 */ /* 0x000f22000c1e1d00 */
[----:B------:R-:W1:Y:S01]  /*0170*/  S2UR UR5, SR_CgaCtaId ;  /* 0x00000000000579c3 */ /* 0x000e620000008800 */
[C---:B------:R-:W-:Y:S01]  /*0180*/  LOP3.LUT P2, RZ, R22.reuse, 0x1f, RZ, 0xc0, !PT ;  /* 0x0000001f16ff7812 */ /* 0x040fe2000784c0ff */
[----:B------:R-:W-:Y:S01]  /*0190*/  UMOV UR4, 0x400 ;  /* 0x0000040000047882 */ /* 0x000fe20000000000 */
[----:B------:R-:W-:Y:S01]  /*01a0*/  ISETP.GE.AND P3, PT, R22, 0x4, PT ;  /* 0x000000041600780c */ /* 0x000fe20003f66270 */
[----:B-1----:R-:W-:Y:S01]  /*01b0*/  UPRMT UR4, UR5, 0x654, UR4 ;  /* 0x0000065405047896 */ /* 0x002fe20008000004 */
[----:B--2---:R-:W-:-:S02]  /*01c0*/  SEL R23, R4, RZ, !P1 ;  /* 0x000000ff04177207 */ /* 0x004fc40004800000 */
[----:B------:R-:W-:Y:S02]  /*01d0*/  SEL R4, R5, RZ, !P1 ;  /* 0x000000ff05047207 */ /* 0x000fe40004800000 */
[----:B---3--:R-:W-:Y:S02]  /*01e0*/  SEL R9, R9, RZ, !P1 ;  /* 0x000000ff09097207 */ /* 0x008fe40004800000 */
[----:B------:R-:W-:Y:S02]  /*01f0*/  SEL R8, R8, RZ, !P1 ;  /* 0x000000ff08087207 */ /* 0x000fe40004800000 */
[----:B------:R-:W-:Y:S02]  /*0200*/  SEL R5, R6, RZ, !P1 ;  /* 0x000000ff06057207 */ /* 0x000fe40004800000 */
[----:B------:R-:W-:Y:S01]  /*0210*/  SEL R10, R10, RZ, !P1 ;  /* 0x000000ff0a0a7207 */ /* 0x000fe20004800000 */
[----:B------:R-:W-:Y:S01]  /*0220*/  FADD R9, R4, R9 ;  /* 0x0000000904097221 */ /* 0x000fe20000000000 */
[----:B----4-:R-:W-:Y:S01]  /*0230*/  SEL R6, R13, RZ, !P1 ;  /* 0x000000ff0d067207 */ /* 0x010fe20004800000 */
[----:B------:R-:W-:Y:S01]  /*0240*/  FADD R3, R23, R8 ;  /* 0x0000000817037221 */ /* 0x000fe20000000000 */
[----:B------:R-:W-:-:S02]  /*0250*/  SEL R12, R12, RZ, !P1 ;  /* 0x000000ff0c0c7207 */ /* 0x000fc40004800000 */
[----:B------:R-:W-:Y:S01]  /*0260*/  SEL R20, R7, RZ, !P1 ;  /* 0x000000ff07147207 */ /* 0x000fe20004800000 */
[----:B------:R-:W-:Y:S01]  /*0270*/  FADD R4, R5, R10 ;  /* 0x0000000a05047221 */ /* 0x000fe20000000000 */
[----:B------:R-:W-:Y:S02]  /*0280*/  SEL R11, R11, RZ, !P1 ;  /* 0x000000ff0b0b7207 */ /* 0x000fe40004800000 */
[----:B------:R-:W-:Y:S01]  /*0290*/  SEL R7, R14, RZ, !P1 ;  /* 0x000000ff0e077207 */ /* 0x000fe20004800000 */
[----:B------:R-:W-:Y:S01]  /*02a0*/  FADD R2, R6, R9 ;  /* 0x0000000906027221 */ /* 0x000fe20000000000 */
[----:B------:R-:W-:Y:S01]  /*02b0*/  FADD R3, R12, R3 ;  /* 0x000000030c037221 */ /* 0x000fe20000000000 */
[----:B------:R-:W-:Y:S01]  /*02c0*/  SEL R6, R15, RZ, !P1 ;  /* 0x000000ff0f067207 */ /* 0x000fe20004800000 */
[----:B------:R-:W-:Y:S01]  /*02d0*/  FADD R5, R20, R11 ;  /* 0x0000000b14057221 */ /* 0x000fe20000000000 */
[----:B------:R-:W-:Y:S01]  /*02e0*/  FADD R4, R7, R4 ;  /* 0x0000000407047221 */ /* 0x000fe20000000000 */
[----:B------:R-:W-:-:S02]  /*02f0*/  FADD R7, R2, R3 ;  /* 0x0000000302077221 */ /* 0x000fc40000000000 */
[----:B------:R-:W-:Y:S02]  /*0300*/  FADD R5, R6, R5 ;  /* 0x0000000506057221 */ /* 0x000fe40000000000 */
[----:B------:R-:W-:-:S04]  /*0310*/  FADD R6, R4, R7 ;  /* 0x0000000704067221 */ /* 0x000fc80000000000 */
[----:B------:R-:W-:-:S05]  /*0320*/  FADD R6, R5, R6 ;  /* 0x0000000605067221 */ /* 0x000fca0000000000 */
[----:B------:R-:W-:-:S05]  /*0330*/  FSEL R6, R6, RZ, !P1 ;  /* 0x000000ff06067208 */ /* 0x000fca0004800000 */
[----:B------:R-:W1:Y:S02]  /*0340*/  SHFL.BFLY PT, R7, R6, 0x10, 0x1f ;  /* 0x0e001f0006077f89 */ /* 0x000e6400000e0000 */
[----:B-1----:R-:W-:-:S05]  /*0350*/  FADD R7, R6, R7 ;  /* 0x0000000706077221 */ /* 0x002fca0000000000 */
[----:B------:R-:W1:Y:S02]  /*0360*/  SHFL.BFLY PT, R8, R7, 0x8, 0x1f ;  /* 0x0d001f0007087f89 */ /* 0x000e6400000e0000 */
[----:B-1----:R-:W-:-:S05]  /*0370*/  FADD R8, R7, R8 ;  /* 0x0000000807087221 */ /* 0x002fca0000000000 */
[----:B------:R-:W1:Y:S02]  /*0380*/  SHFL.BFLY PT, R9, R8, 0x4, 0x1f ;  /* 0x0c801f0008097f89 */ /* 0x000e6400000e0000 */
[----:B-1----:R-:W-:-:S05]  /*0390*/  FADD R9, R8, R9 ;  /* 0x0000000908097221 */ /* 0x002fca0000000000 */
[----:B------:R-:W1:Y:S02]  /*03a0*/  SHFL.BFLY PT, R10, R9, 0x2, 0x1f ;  /* 0x0c401f00090a7f89 */ /* 0x000e6400000e0000 */
[----:B-1----:R-:W-:-:S05]  /*03b0*/  FADD R10, R9, R10 ;  /* 0x0000000a090a7221 */ /* 0x002fca0000000000 */
[----:B------:R-:W1:Y:S01]  /*03c0*/  SHFL.BFLY PT, R11, R10, 0x1, 0x1f ;  /* 0x0c201f000a0b7f89 */ /* 0x000e6200000e0000 */
[----:B------:R-:W-:-:S04]  /*03d0*/  SHF.R.U32.HI R6, RZ, 0x3, R22 ;  /* 0x00000003ff067819 */ /* 0x000fc80000011616 */
[----:B------:R-:W-:Y:S01]  /*03e0*/  LOP3.LUT R6, R6, 0xc, RZ, 0xc0, !PT ;  /* 0x0000000c06067812 */ /* 0x000fe200078ec0ff */
[----:B-1----:R-:W-:-:S05]  /*03f0*/  FADD R11, R10, R11 ;  /* 0x0000000b0a0b7221 */ /* 0x002fca0000000000 */
[----:B------:R-:W-:Y:S01]  /*0400*/  @!P2 STS [R6+UR4], R11 ;  /* 0x0000000b0600a988 */ /* 0x000fe20008000804 */
[----:B------:R-:W-:Y:S06]  /*0410*/  BAR.SYNC.DEFER_BLOCKING 0x0 ;  /* 0x0000000000007b1d */ /* 0x000fec0000010000 */
[----:B------:R-:W1:Y:S04]  /*0420*/  @!P3 LDS R19, [R16+UR4] ;  /* 0x000000041013b984 */ /* 0x000e680008000800 */
[----:B-1----:R-:W1:Y:S01]  /*0430*/  SHFL.BFLY PT, R8, R19, 0x2, 0x1f ;  /* 0x0c401f0013087f89 */ /* 0x002e6200000e0000 */
[----:B------:R-:W-:Y:S01]  /*0440*/  LOP3.LUT P0, RZ, R22, 0x3, RZ, 0xc0, !PT ;  /* 0x0000000316ff7812 */ /* 0x000fe2000780c0ff */
[----:B-1----:R-:W-:-:S05]  /*0450*/  FADD R8, R19, R8 ;  /* 0x0000000813087221 */ /* 0x002fca0000000000 */
[----:B------:R-:W1:Y:S01]  /*0460*/  SHFL.BFLY PT, R7, R8, 0x1, 0x1f ;  /* 0x0c201f0008077f89 */ /* 0x000e6200000e0000 */
[----:B------:R-:W-:Y:S01]  /*0470*/  ISETP.LT.AND P0, PT, R22, 0x4, !P0 ;  /* 0x000000041600780c */ /* 0x000fe20004701270 */
[----:B-1----:R-:W-:-:S12]  /*0480*/  FADD R9, R8, R7 ;  /* 0x0000000708097221 */ /* 0x002fd80000000000 */
[----:B------:R-:W-:Y:S01]  /*0490*/  @P0 STS [R16+UR4], R9 ;  /* 0x0000000910000988 */ /* 0x000fe20008000804 */
[----:B------:R-:W-:Y:S06]  /*04a0*/  BAR.SYNC.DEFER_BLOCKING 0x0 ;  /* 0x0000000000007b1d */ /* 0x000fec0000010000 */
[----:B------:R-:W1:Y:S02]  /*04b0*/  LDS R7, [UR4] ;  /* 0x00000004ff077984 */ /* 0x000e640008000800 */
[----:B-1----:R-:W-:-:S04]  /*04c0*/  FADD R11, RZ, R7 ;  /* 0x00000007ff0b7221 */ /* 0x002fc80000000000 */
[C---:B------:R-:W-:Y:S01]  /*04d0*/  FFMA R2, R11.reuse, -0.002604166744276881218, R2 ;  /* 0xbb2aaaab0b027823 */ /* 0x040fe20000000002 */
[----:B------:R-:W-:-:S03]  /*04e0*/  FFMA R7, R11, -0.002604166744276881218, R3 ;  /* 0xbb2aaaab0b077823 */ /* 0x000fc60000000003 */
[----:B------:R-:W-:Y:S01]  /*04f0*/  FMUL R10, R2, R2 ;  /* 0x00000002020a7220 */ /* 0x000fe20000400000 */
[----:B------:R-:W-:-:S03]  /*0500*/  FFMA R3, R11, -0.002604166744276881218, R4 ;  /* 0xbb2aaaab0b037823 */ /* 0x000fc60000000004 */
[----:B------:R-:W-:Y:S01]  /*0510*/  FFMA R10, R7, R7, R10 ;  /* 0x00000007070a7223 */ /* 0x000fe2000000000a */
[----:B------:R-:W-:-:S03]  /*0520*/  FFMA R8, R11, -0.002604166744276881218, R5 ;  /* 0xbb2aaaab0b087823 */ /* 0x000fc60000000005 */
[----:B------:R-:W-:-:S04]  /*0530*/  FFMA R5, R3, R3, R10 ;  /* 0x0000000303057223 */ /* 0x000fc8000000000a */
[----:B------:R-:W-:-:S05]  /*0540*/  FFMA R5, R8, R8, R5 ;  /* 0x0000000808057223 */ /* 0x000fca0000000005 */
        /* <DEDUP_REMOVED lines=9> */
[----:B------:R-:W1:Y:S02]  /*05e0*/  SHFL.BFLY PT, R12, R11, 0x1, 0x1f ;  /* 0x0c201f000b0c7f89 */ /* 0x000e6400000e0000 */
[----:B-1----:R-:W-:Y:S01]  /*05f0*/  FADD R13, R11, R12 ;  /* 0x0000000c0b0d7221 */ /* 0x002fe20000000000 */
[----:B------:R-:W-:Y:S08]  /*0600*/  BAR.SYNC.DEFER_BLOCKING 0x0 ;  /* 0x0000000000007b1d */ /* 0x000ff00000010000 */
[----:B------:R-:W1:Y:S01]  /*0610*/  LDC.64 R10, c[0x0][0x228] ;  /* 0x00008a00ff0a7b82 */ /* 0x000e620000000a00 */
[----:B------:R-:W-:Y:S07]  /*0620*/  @!P2 STS [R6+UR4], R13 ;  /* 0x0000000d0600a988 */ /* 0x000fee0008000804 */
[----:B------:R-:W-:Y:S06]  /*0630*/  BAR.SYNC.DEFER_BLOCKING 0x0 ;  /* 0x0000000000007b1d */ /* 0x000fec0000010000 */
[----:B------:R-:W2:Y:S04]  /*0640*/  @!P3 LDS R18, [R16+UR4] ;  /* 0x000000041012b984 */ /* 0x000ea80008000800 */
[----:B--2---:R-:W2:Y:S02]  /*0650*/  SHFL.BFLY PT, R5, R18, 0x2, 0x1f ;  /* 0x0c401f0012057f89 */ /* 0x004ea400000e0000 */
[----:B--2---:R-:W-:-:S05]  /*0660*/  FADD R5, R18, R5 ;  /* 0x0000000512057221 */ /* 0x004fca0000000000 */
[----:B------:R-:W2:Y:S02]  /*0670*/  SHFL.BFLY PT, R4, R5, 0x1, 0x1f ;  /* 0x0c201f0005047f89 */ /* 0x000ea400000e0000 */
[----:B--2---:R-:W-:-:S05]  /*0680*/  FADD R9, R5, R4 ;  /* 0x0000000405097221 */ /* 0x004fca0000000000 */
[----:B------:R-:W-:Y:S01]  /*0690*/  @P0 STS [R16+UR4], R9 ;  /* 0x0000000910000988 */ /* 0x000fe20008000804 */
[----:B------:R-:W-:Y:S06]  /*06a0*/  BAR.SYNC.DEFER_BLOCKING 0x0 ;  /* 0x0000000000007b1d */ /* 0x000fec0000010000 */
[----:B------:R-:W2:Y:S01]  /*06b0*/  LDS R4, [UR4] ;  /* 0x00000004ff047984 */ /* 0x000ea20008000800 */
[----:B------:R-:W-:Y:S01]  /*06c0*/  HFMA2.MMA R13, -RZ, RZ, 0.8955078125, -0.052093505859375 ;  /* 0x3b2aaaabff0d7435 */ /* 0x000fe200000001ff */
[----:B------:R-:W-:Y:S01]  /*06d0*/  LOP3.LUT P0, RZ, R22, 0x7f, RZ, 0xc0, !PT ;  /* 0x0000007f16ff7812 */ /* 0x000fe2000780c0ff */
[----:B-1----:R-:W-:-:S04]  /*06e0*/  IMAD.WIDE R10, R17, 0x4, R10 ;  /* 0x00000004110a7825 */ /* 0x002fc800078e020a */
[----:B--2---:R-:W-:-:S04]  /*06f0*/  FADD R4, RZ, R4 ;  /* 0x00000004ff047221 */ /* 0x004fc80000000000 */
[----:B------:R-:W-:Y:S02]  /*0700*/  FFMA R14, R4, R13, 9.9999999747524270788e-07 ;  /* 0x358637bd040e7423 */ /* 0x000fe4000000000d */
[----:B------:R-:W1:Y:S04]  /*0710*/  LDC.64 R12, c[0x0][0x230] ;  /* 0x00008c00ff0c7b82 */ /* 0x000e680000000a00 */
[----:B------:R-:W2:Y:S02]  /*0720*/  MUFU.RSQ R14, R14 ;  /* 0x0000000e000e7308 */ /* 0x000ea40000001400 */
[-C--:B--2---:R-:W-:Y:S01]  /*0730*/  FMUL R4, R7, R14.reuse ;  /* 0x0000000e07047220 */ /* 0x084fe20000400000 */
[-C--:B------:R-:W-:Y:S01]  /*0740*/  FMUL R5, R2, R14.reuse ;  /* 0x0000000e02057220 */ /* 0x080fe20000400000 */
[-C--:B------:R-:W-:Y:S01]  /*0750*/  FMUL R6, R3, R14.reuse ;  /* 0x0000000e03067220 */ /* 0x080fe20000400000 */
[----:B------:R-:W-:Y:S01]  /*0760*/  FMUL R7, R8, R14 ;  /* 0x0000000e08077220 */ /* 0x000fe20000400000 */
[----:B-1----:R-:W-:-:S04]  /*0770*/  IMAD.WIDE R2, R0, 0x4, R12 ;  /* 0x0000000400027825 */ /* 0x002fc800078e020c */
[----:B------:R1:W-:Y:S01]  /*0780*/  @!P1 STG.E.128 desc[UR6][R10.64], R4 ;  /* 0x000000040a009986 */ /* 0x0003e2000c101d06 */
[----:B------:R-:W-:Y:S05]  /*0790*/  @P0 EXIT ;  /* 0x000000000000094d */ /* 0x000fea0003800000 */
[----:B-1----:R-:W-:-:S05]  /*07a0*/  FMUL R5, R14, 0.002604166744276881218 ;  /* 0x3b2aaaab0e057820 */ /* 0x002fca0000400000 */
[----:B------:R-:W-:Y:S01]  /*07b0*/  STG.E desc[UR6][R2.64], R5 ;  /* 0x0000000502007986 */ /* 0x000fe2000c101906 */
[----:B------:R-:W-:Y:S05]  /*07c0*/  EXIT ;  /* 0x000000000000794d */ /* 0x000fea0003800000 */
.L_x_0:
[----:B------:R-:W-:-:S00]  /*07d0*/  BRA `(.L_x_0) ;  /* 0xfffffffc00fc7947 */ /* 0x000fc0000383ffff */
[----:B------:R-:W-:-:S00]  /*07e0*/  NOP ;  /* 0x0000000000007918 */ /* 0x000fc00000000000 */
        /* <DEDUP_REMOVED lines=9> */
.L_x_1:


//--------------------- .nv.global.init           --------------------------
	.section	.nv.global.init,"aw",@progbits
.nv.global.init:
	.type		_$_str,@object
	.size		_$_str,(.L_0 - _$_str)
_$_str:
        /*0000*/ 	.byte	0x5f, 0x5f, 0x43, 0x55, 0x44, 0x41, 0x5f, 0x46, 0x54, 0x5a, 0x00
.L_0:


//--------------------- .nv.shared.triton_per_fused_add_native_layer_norm_native_layer_norm_backward_27 --------------------------
	.section	.nv.shared.triton_per_fused_add_native_layer_norm_native_layer_norm_backward_27,"aw",@nobits
	.sectionflags	@""
	.align	16
	.zero		1024


//--------------------- .nv.constant0.triton_per_fused_add_native_layer_norm_native_layer_norm_backward_27 --------------------------
	.section	.nv.constant0.triton_per_fused_add_native_layer_norm_native_layer_norm_backward_27,"a",@progbits
	.sectionflags	@""
	.align	4
.nv.constant0.triton_per_fused_add_native_layer_norm_native_layer_norm_backward_27:
	.zero		576
